//
// Generated by NVIDIA NVVM Compiler
//
// Compiler Build ID: CL-36424714
// Cuda compilation tools, release 13.0, V13.0.88
// Based on NVVM 20.0.0
//

.version 9.0
.target sm_100
.address_size 64

	// .globl	_Z9mulKernelPiS_

.visible .entry _Z9mulKernelPiS_(
	.param .u64 .ptr .align 1 _Z9mulKernelPiS__param_0,
	.param .u64 .ptr .align 1 _Z9mulKernelPiS__param_1
)
{
	.reg .pred 	%p<2>;
	.reg .b32 	%r<7>;
	.reg .b64 	%rd<8>;

	ld.param.u64 	%rd1, [_Z9mulKernelPiS__param_0];
	ld.param.u64 	%rd2, [_Z9mulKernelPiS__param_1];
	mov.u32 	%r2, %ctaid.x;
	mov.u32 	%r3, %ntid.x;
	mov.u32 	%r4, %tid.x;
	mad.lo.s32 	%r1, %r2, %r3, %r4;
	setp.gt.s32 	%p1, %r1, 4095999;
	@%p1 bra 	$L__BB0_2;
	cvta.to.global.u64 	%rd3, %rd1;
	cvta.to.global.u64 	%rd4, %rd2;
	mul.wide.s32 	%rd5, %r1, 4;
	add.s64 	%rd6, %rd3, %rd5;
	ld.global.u32 	%r5, [%rd6];
	shl.b32 	%r6, %r5, 1;
	add.s64 	%rd7, %rd4, %rd5;
	st.global.u32 	[%rd7], %r6;
$L__BB0_2:
	ret;

}


// ===== COMPILED SASS (sm_100) =====

	.target	sm_100

	.elftype	@"ET_EXEC"


//--------------------- .note.nv.tkinfo           --------------------------
	.section	.note.nv.tkinfo,"",@"SHT_NOTE"
	.sectionflags	@"SHF_NOTE_NV_TKINFO"
	.tkinfo
        /*0018*/ 	.word	0x00000002
        /*0030*/ 	.string	""
        /*0030*/ 	.string	"ptxas"
        /*0030*/ 	.string	"Cuda compilation tools, release 13.0, V13.0.88"
        /*0030*/ 	.string	"Build cuda_13.0.r13.0/compiler.36424714_0"
        /*0030*/ 	.string	"-arch sm_100 -m 64 "



//--------------------- .note.nv.cuinfo           --------------------------
	.section	.note.nv.cuinfo,"",@"SHT_NOTE"
	.sectionflags	@"SHF_NOTE_NV_CUINFO"
        /*0018*/ 	.short	0x0002
        /*001a*/ 	.short	0x0064
        /*001c*/ 	.short	0x0082
	.zero		2


//--------------------- .nv.info                  --------------------------
	.section	.nv.info,"",@"SHT_CUDA_INFO"
	.align	4


	//----- nvinfo : EIATTR_REGCOUNT
	.align		4
        /*0000*/ 	.byte	0x04, 0x2f
        /*0002*/ 	.short	(.L_1 - .L_0)
	.align		4
.L_0:
        /*0004*/ 	.word	index@(_Z9mulKernelPiS_)
        /*0008*/ 	.word	0x0000000a


	//----- nvinfo : EIATTR_FRAME_SIZE
	.align		4
.L_1:
        /*000c*/ 	.byte	0x04, 0x11
        /*000e*/ 	.short	(.L_3 - .L_2)
	.align		4
.L_2:
        /*0010*/ 	.word	index@(_Z9mulKernelPiS_)
        /*0014*/ 	.word	0x00000000


	//----- nvinfo : EIATTR_MIN_STACK_SIZE
	.align		4
.L_3:
        /*0018*/ 	.byte	0x04, 0x12
        /*001a*/ 	.short	(.L_5 - .L_4)
	.align		4
.L_4:
        /*001c*/ 	.word	index@(_Z9mulKernelPiS_)
        /*0020*/ 	.word	0x00000000
.L_5:


//--------------------- .nv.compat                --------------------------
	.section	.nv.compat,"",@"SHT_CUDA_COMPAT_INFO"
	.align	4
        /*0000*/ 	.byte	0x02, 0x09, 0x00, 0x00, 0x02, 0x02, 0x01, 0x00, 0x02, 0x05, 0x05, 0x00, 0x03, 0x07, 0x01, 0x01
        /*0010*/ 	.byte	0x02, 0x03, 0x00, 0x00, 0x02, 0x06, 0x01, 0x00, 0x04, 0x0b, 0x08, 0x00, 0x09, 0x00, 0x00, 0x00
        /*0020*/ 	.byte	0x00, 0x00, 0x00, 0x00


//--------------------- .nv.info._Z9mulKernelPiS_ --------------------------
	.section	.nv.info._Z9mulKernelPiS_,"",@"SHT_CUDA_INFO"
	.sectionflags	@""
	.align	4


	//----- nvinfo : EIATTR_CUDA_API_VERSION
	.align		4
        /*0000*/ 	.byte	0x04, 0x37
        /*0002*/ 	.short	(.L_7 - .L_6)
.L_6:
        /*0004*/ 	.word	0x00000082


	//----- nvinfo : EIATTR_KPARAM_INFO
	.align		4
.L_7:
        /*0008*/ 	.byte	0x04, 0x17
        /*000a*/ 	.short	(.L_9 - .L_8)
.L_8:
        /*000c*/ 	.word	0x00000000
        /*0010*/ 	.short	0x0001
        /*0012*/ 	.short	0x0008
        /*0014*/ 	.byte	0x00, 0xf5, 0x21, 0x00


	//----- nvinfo : EIATTR_KPARAM_INFO
	.align		4
.L_9:
        /*0018*/ 	.byte	0x04, 0x17
        /*001a*/ 	.short	(.L_11 - .L_10)
.L_10:
        /*001c*/ 	.word	0x00000000
        /*0020*/ 	.short	0x0000
        /*0022*/ 	.short	0x0000
        /*0024*/ 	.byte	0x00, 0xf5, 0x21, 0x00


	//----- nvinfo : EIATTR_SPARSE_MMA_MASK
	.align		4
.L_11:
        /*0028*/ 	.byte	0x03, 0x50
        /*002a*/ 	.short	0x0000


	//----- nvinfo : EIATTR_MAXREG_COUNT
	.align		4
        /*002c*/ 	.byte	0x03, 0x1b
        /*002e*/ 	.short	0x00ff


	//----- nvinfo : EIATTR_MERCURY_ISA_VERSION
	.align		4
        /*0030*/ 	.byte	0x03, 0x5f
        /*0032*/ 	.short	0x0101


	//----- nvinfo : EIATTR_VRC_CTA_INIT_COUNT
	.align		4
        /*0034*/ 	.byte	0x02, 0x4a
	.zero		1
	.zero		1


	//----- nvinfo : EIATTR_EXIT_INSTR_OFFSETS
	.align		4
        /*0038*/ 	.byte	0x04, 0x1c
        /*003a*/ 	.short	(.L_13 - .L_12)


	//   ....[0]....
.L_12:
        /*003c*/ 	.word	0x00000060


	//   ....[1]....
        /*0040*/ 	.word	0x000000f0


	//----- nvinfo : EIATTR_CBANK_PARAM_SIZE
	.align		4
.L_13:
        /*0044*/ 	.byte	0x03, 0x19
        /*0046*/ 	.short	0x0010


	//----- nvinfo : EIATTR_PARAM_CBANK
	.align		4
        /*0048*/ 	.byte	0x04, 0x0a
        /*004a*/ 	.short	(.L_15 - .L_14)
	.align		4
.L_14:
        /*004c*/ 	.word	index@(.nv.constant0._Z9mulKernelPiS_)
        /*0050*/ 	.short	0x0380
        /*0052*/ 	.short	0x0010


	//----- nvinfo : EIATTR_SW_WAR
	.align		4
.L_15:
        /*0054*/ 	.byte	0x04, 0x36
        /*0056*/ 	.short	(.L_17 - .L_16)
.L_16:
        /*0058*/ 	.word	0x00000008
.L_17:


//--------------------- .nv.callgraph             --------------------------
	.section	.nv.callgraph,"",@"SHT_CUDA_CALLGRAPH"
	.align	4
	.sectionentsize	8
	.align		4
        /*0000*/ 	.word	0x00000000
	.align		4
        /*0004*/ 	.word	0xffffffff
	.align		4
        /*0008*/ 	.word	0x00000000
	.align		4
        /*000c*/ 	.word	0xfffffffe
	.align		4
        /*0010*/ 	.word	0x00000000
	.align		4
        /*0014*/ 	.word	0xfffffffd
	.align		4
        /*0018*/ 	.word	0x00000000
	.align		4
        /*001c*/ 	.word	0xfffffffc


//--------------------- .text._Z9mulKernelPiS_    --------------------------
	.section	.text._Z9mulKernelPiS_,"ax",@progbits
	.align	128
        .global         _Z9mulKernelPiS_
        .type           _Z9mulKernelPiS_,@function
        .size           _Z9mulKernelPiS_,(.L_x_1 - _Z9mulKernelPiS_)
        .other          _Z9mulKernelPiS_,@"STO_CUDA_ENTRY STV_DEFAULT"
_Z9mulKernelPiS_:
.text._Z9mulKernelPiS_:
[----:B------:R-:W-:Y:S01]  /*0000*/  LDC R1, c[0x0][0x37c] ;  /* 0x0000df00ff017b82 */ /* 0x000fe20000000800 */
[----:B------:R-:W0:Y:S07]  /*0010*/  S2R R0, SR_TID.X ;  /* 0x0000000000007919 */ /* 0x000e2e0000002100 */
[----:B------:R-:W0:Y:S08]  /*0020*/  S2UR UR4, SR_CTAID.X ;  /* 0x00000000000479c3 */ /* 0x000e300000002500 */
[----:B------:R-:W0:Y:S02]  /*0030*/  LDC R7, c[0x0][0x360] ;  /* 0x0000d800ff077b82 */ /* 0x000e240000000800 */
[----:B0-----:R-:W-:-:S05]  /*0040*/  IMAD R7, R7, UR4, R0 ;  /* 0x0000000407077c24 */ /* 0x001fca000f8e0200 */
[----:B------:R-:W-:-:S13]  /*0050*/  ISETP.GT.AND P0, PT, R7, 0x3e7fff, PT ;  /* 0x003e7fff0700780c */ /* 0x000fda0003f04270 */
[----:B------:R-:W-:Y:S05]  /*0060*/  @P0 EXIT ;  /* 0x000000000000094d */ /* 0x000fea0003800000 */
[----:B------:R-:W0:Y:S01]  /*0070*/  LDC.64 R2, c[0x0][0x380] ;  /* 0x0000e000ff027b82 */ /* 0x000e220000000a00 */
[----:B------:R-:W1:Y:S07]  /*0080*/  LDCU.64 UR4, c[0x0][0x358] ;  /* 0x00006b00ff0477ac */ /* 0x000e6e0008000a00 */
[----:B------:R-:W2:Y:S01]  /*0090*/  LDC.64 R4, c[0x0][0x388] ;  /* 0x0000e200ff047b82 */ /* 0x000ea20000000a00 */
[----:B0-----:R-:W-:-:S06]  /*00a0*/  IMAD.WIDE R2, R7, 0x4, R2 ;  /* 0x0000000407027825 */ /* 0x001fcc00078e0202 */
[----:B-1----:R-:W3:Y:S01]  /*00b0*/  LDG.E R2, desc[UR4][R2.64] ;  /* 0x0000000402027981 */ /* 0x002ee2000c1e1900 */
[----:B--2---:R-:W-:Y:S01]  /*00c0*/  IMAD.WIDE R4, R7, 0x4, R4 ;  /* 0x0000000407047825 */ /* 0x004fe200078e0204 */
[----:B---3--:R-:W-:-:S05]  /*00d0*/  SHF.L.U32 R7, R2, 0x1, RZ ;  /* 0x0000000102077819 */ /* 0x008fca00000006ff */
[----:B------:R-:W-:Y:S01]  /*00e0*/  STG.E desc[UR4][R4.64], R7 ;  /* 0x0000000704007986 */ /* 0x000fe2000c101904 */
[----:B------:R-:W-:Y:S05]  /*00f0*/  EXIT ;  /* 0x000000000000794d */ /* 0x000fea0003800000 */
.L_x_0:
[----:B------:R-:W-:-:S00]  /*0100*/  BRA `(.L_x_0) ;  /* 0xfffffffc00fc7947 */ /* 0x000fc0000383ffff */
[----:B------:R-:W-:-:S00]  /*0110*/  NOP ;  /* 0x0000000000007918 */ /* 0x000fc00000000000 */
        /* <DEDUP_REMOVED lines=14> */
.L_x_1:


//--------------------- .nv.shared.reserved.0     --------------------------
	.section	.nv.shared.reserved.0,"aw",@nobits
	.weak		__nv_reservedSMEM_offset_0_alias
	.size		__nv_reservedSMEM_offset_0_alias, 0, 64
	.other		__nv_reservedSMEM_offset_0_alias,@"STO_CUDA_RESERVED_SHARED STV_DEFAULT"
__nv_reservedSMEM_offset_0_alias:
	.zero		0
	.zero		64


//--------------------- .nv.constant0._Z9mulKernelPiS_ --------------------------
	.section	.nv.constant0._Z9mulKernelPiS_,"a",@progbits
	.sectionflags	@""
	.align	4
.nv.constant0._Z9mulKernelPiS_:
	.zero		912


//--------------------- SYMBOLS --------------------------

	.type		.nv.reservedSmem.offset0,@object
	.size		.nv.reservedSmem.offset0,0x4
